//
// Generated by NVIDIA NVVM Compiler
//
// Compiler Build ID: CL-36424714
// Cuda compilation tools, release 13.0, V13.0.88
// Based on NVVM 20.0.0
//

.version 9.0
.target sm_100
.address_size 64

	// .globl	_Z3gpuPiS_S_
// _ZZ3gpuPiS_S_E7product has been demoted

.visible .entry _Z3gpuPiS_S_(
	.param .u64 .ptr .align 1 _Z3gpuPiS_S__param_0,
	.param .u64 .ptr .align 1 _Z3gpuPiS_S__param_1,
	.param .u64 .ptr .align 1 _Z3gpuPiS_S__param_2
)
{
	.reg .pred 	%p<3>;
	.reg .b32 	%r<85>;
	.reg .b64 	%rd<10>;
	// demoted variable
	.shared .align 4 .b8 _ZZ3gpuPiS_S_E7product[4096];
	ld.param.u64 	%rd2, [_Z3gpuPiS_S__param_0];
	ld.param.u64 	%rd3, [_Z3gpuPiS_S__param_1];
	ld.param.u64 	%rd1, [_Z3gpuPiS_S__param_2];
	cvta.to.global.u64 	%rd4, %rd3;
	cvta.to.global.u64 	%rd5, %rd2;
	mov.u32 	%r5, %ctaid.x;
	mov.u32 	%r6, %ntid.x;
	mov.u32 	%r7, %tid.x;
	mad.lo.s32 	%r8, %r5, %r6, %r7;
	mul.wide.s32 	%rd6, %r8, 4;
	add.s64 	%rd7, %rd5, %rd6;
	ld.global.u32 	%r9, [%rd7];
	add.s64 	%rd8, %rd4, %rd6;
	ld.global.u32 	%r10, [%rd8];
	mul.lo.s32 	%r11, %r10, %r9;
	shl.b32 	%r12, %r7, 2;
	mov.u32 	%r13, _ZZ3gpuPiS_S_E7product;
	add.s32 	%r14, %r13, %r12;
	st.shared.u32 	[%r14], %r11;
	bar.sync 	0;
	setp.ne.s32 	%p1, %r7, 0;
	@%p1 bra 	$L__BB0_4;
	mov.b32 	%r84, 0;
	mov.b32 	%r83, 64;
$L__BB0_2:
	add.s32 	%r18, %r13, %r83;
	ld.shared.u32 	%r19, [%r18+-64];
	add.s32 	%r20, %r19, %r84;
	ld.shared.u32 	%r21, [%r18+-60];
	add.s32 	%r22, %r21, %r20;
	ld.shared.u32 	%r23, [%r18+-56];
	add.s32 	%r24, %r23, %r22;
	ld.shared.u32 	%r25, [%r18+-52];
	add.s32 	%r26, %r25, %r24;
	ld.shared.u32 	%r27, [%r18+-48];
	add.s32 	%r28, %r27, %r26;
	ld.shared.u32 	%r29, [%r18+-44];
	add.s32 	%r30, %r29, %r28;
	ld.shared.u32 	%r31, [%r18+-40];
	add.s32 	%r32, %r31, %r30;
	ld.shared.u32 	%r33, [%r18+-36];
	add.s32 	%r34, %r33, %r32;
	ld.shared.u32 	%r35, [%r18+-32];
	add.s32 	%r36, %r35, %r34;
	ld.shared.u32 	%r37, [%r18+-28];
	add.s32 	%r38, %r37, %r36;
	ld.shared.u32 	%r39, [%r18+-24];
	add.s32 	%r40, %r39, %r38;
	ld.shared.u32 	%r41, [%r18+-20];
	add.s32 	%r42, %r41, %r40;
	ld.shared.u32 	%r43, [%r18+-16];
	add.s32 	%r44, %r43, %r42;
	ld.shared.u32 	%r45, [%r18+-12];
	add.s32 	%r46, %r45, %r44;
	ld.shared.u32 	%r47, [%r18+-8];
	add.s32 	%r48, %r47, %r46;
	ld.shared.u32 	%r49, [%r18+-4];
	add.s32 	%r50, %r49, %r48;
	ld.shared.u32 	%r51, [%r18];
	add.s32 	%r52, %r51, %r50;
	ld.shared.u32 	%r53, [%r18+4];
	add.s32 	%r54, %r53, %r52;
	ld.shared.u32 	%r55, [%r18+8];
	add.s32 	%r56, %r55, %r54;
	ld.shared.u32 	%r57, [%r18+12];
	add.s32 	%r58, %r57, %r56;
	ld.shared.u32 	%r59, [%r18+16];
	add.s32 	%r60, %r59, %r58;
	ld.shared.u32 	%r61, [%r18+20];
	add.s32 	%r62, %r61, %r60;
	ld.shared.u32 	%r63, [%r18+24];
	add.s32 	%r64, %r63, %r62;
	ld.shared.u32 	%r65, [%r18+28];
	add.s32 	%r66, %r65, %r64;
	ld.shared.u32 	%r67, [%r18+32];
	add.s32 	%r68, %r67, %r66;
	ld.shared.u32 	%r69, [%r18+36];
	add.s32 	%r70, %r69, %r68;
	ld.shared.u32 	%r71, [%r18+40];
	add.s32 	%r72, %r71, %r70;
	ld.shared.u32 	%r73, [%r18+44];
	add.s32 	%r74, %r73, %r72;
	ld.shared.u32 	%r75, [%r18+48];
	add.s32 	%r76, %r75, %r74;
	ld.shared.u32 	%r77, [%r18+52];
	add.s32 	%r78, %r77, %r76;
	ld.shared.u32 	%r79, [%r18+56];
	add.s32 	%r80, %r79, %r78;
	ld.shared.u32 	%r81, [%r18+60];
	add.s32 	%r84, %r81, %r80;
	add.s32 	%r83, %r83, 128;
	setp.ne.s32 	%p2, %r83, 4160;
	@%p2 bra 	$L__BB0_2;
	cvta.to.global.u64 	%rd9, %rd1;
	atom.global.add.u32 	%r82, [%rd9], %r84;
$L__BB0_4:
	ret;

}


// ===== COMPILED SASS (sm_100) =====

	.target	sm_100

	.elftype	@"ET_EXEC"


//--------------------- .note.nv.tkinfo           --------------------------
	.section	.note.nv.tkinfo,"",@"SHT_NOTE"
	.sectionflags	@"SHF_NOTE_NV_TKINFO"
	.tkinfo
        /*0018*/ 	.word	0x00000002
        /*0030*/ 	.string	""
        /*0030*/ 	.string	"ptxas"
        /*0030*/ 	.string	"Cuda compilation tools, release 13.0, V13.0.88"
        /*0030*/ 	.string	"Build cuda_13.0.r13.0/compiler.36424714_0"
        /*0030*/ 	.string	"-arch sm_100 -m 64 "



//--------------------- .note.nv.cuinfo           --------------------------
	.section	.note.nv.cuinfo,"",@"SHT_NOTE"
	.sectionflags	@"SHF_NOTE_NV_CUINFO"
        /*0018*/ 	.short	0x0002
        /*001a*/ 	.short	0x0064
        /*001c*/ 	.short	0x0082
	.zero		2


//--------------------- .nv.info                  --------------------------
	.section	.nv.info,"",@"SHT_CUDA_INFO"
	.align	4


	//----- nvinfo : EIATTR_REGCOUNT
	.align		4
        /*0000*/ 	.byte	0x04, 0x2f
        /*0002*/ 	.short	(.L_1 - .L_0)
	.align		4
.L_0:
        /*0004*/ 	.word	index@(_Z3gpuPiS_S_)
        /*0008*/ 	.word	0x0000001e


	//----- nvinfo : EIATTR_FRAME_SIZE
	.align		4
.L_1:
        /*000c*/ 	.byte	0x04, 0x11
        /*000e*/ 	.short	(.L_3 - .L_2)
	.align		4
.L_2:
        /*0010*/ 	.word	index@(_Z3gpuPiS_S_)
        /*0014*/ 	.word	0x00000000


	//----- nvinfo : EIATTR_MIN_STACK_SIZE
	.align		4
.L_3:
        /*0018*/ 	.byte	0x04, 0x12
        /*001a*/ 	.short	(.L_5 - .L_4)
	.align		4
.L_4:
        /*001c*/ 	.word	index@(_Z3gpuPiS_S_)
        /*0020*/ 	.word	0x00000000
.L_5:


//--------------------- .nv.compat                --------------------------
	.section	.nv.compat,"",@"SHT_CUDA_COMPAT_INFO"
	.align	4
        /*0000*/ 	.byte	0x02, 0x09, 0x00, 0x00, 0x02, 0x02, 0x01, 0x00, 0x02, 0x05, 0x05, 0x00, 0x03, 0x07, 0x01, 0x01
        /*0010*/ 	.byte	0x02, 0x03, 0x00, 0x00, 0x02, 0x06, 0x01, 0x00, 0x04, 0x0b, 0x08, 0x00, 0x09, 0x00, 0x00, 0x00
        /*0020*/ 	.byte	0x00, 0x00, 0x00, 0x00


//--------------------- .nv.info._Z3gpuPiS_S_     --------------------------
	.section	.nv.info._Z3gpuPiS_S_,"",@"SHT_CUDA_INFO"
	.sectionflags	@""
	.align	4


	//----- nvinfo : EIATTR_CUDA_API_VERSION
	.align		4
        /*0000*/ 	.byte	0x04, 0x37
        /*0002*/ 	.short	(.L_7 - .L_6)
.L_6:
        /*0004*/ 	.word	0x00000082


	//----- nvinfo : EIATTR_KPARAM_INFO
	.align		4
.L_7:
        /*0008*/ 	.byte	0x04, 0x17
        /*000a*/ 	.short	(.L_9 - .L_8)
.L_8:
        /*000c*/ 	.word	0x00000000
        /*0010*/ 	.short	0x0002
        /*0012*/ 	.short	0x0010
        /*0014*/ 	.byte	0x00, 0xf5, 0x21, 0x00


	//----- nvinfo : EIATTR_KPARAM_INFO
	.align		4
.L_9:
        /*0018*/ 	.byte	0x04, 0x17
        /*001a*/ 	.short	(.L_11 - .L_10)
.L_10:
        /*001c*/ 	.word	0x00000000
        /*0020*/ 	.short	0x0001
        /*0022*/ 	.short	0x0008
        /*0024*/ 	.byte	0x00, 0xf5, 0x21, 0x00


	//----- nvinfo : EIATTR_KPARAM_INFO
	.align		4
.L_11:
        /*0028*/ 	.byte	0x04, 0x17
        /*002a*/ 	.short	(.L_13 - .L_12)
.L_12:
        /*002c*/ 	.word	0x00000000
        /*0030*/ 	.short	0x0000
        /*0032*/ 	.short	0x0000
        /*0034*/ 	.byte	0x00, 0xf5, 0x21, 0x00


	//----- nvinfo : EIATTR_SPARSE_MMA_MASK
	.align		4
.L_13:
        /*0038*/ 	.byte	0x03, 0x50
        /*003a*/ 	.short	0x0000


	//----- nvinfo : EIATTR_MAXREG_COUNT
	.align		4
        /*003c*/ 	.byte	0x03, 0x1b
        /*003e*/ 	.short	0x00ff


	//----- nvinfo : EIATTR_NUM_BARRIERS
	.align		4
        /*0040*/ 	.byte	0x02, 0x4c
        /*0042*/ 	.byte	0x01
	.zero		1


	//----- nvinfo : EIATTR_MERCURY_ISA_VERSION
	.align		4
        /*0044*/ 	.byte	0x03, 0x5f
        /*0046*/ 	.short	0x0101


	//----- nvinfo : EIATTR_VRC_CTA_INIT_COUNT
	.align		4
        /*0048*/ 	.byte	0x02, 0x4a
	.zero		1
	.zero		1


	//----- nvinfo : EIATTR_EXIT_INSTR_OFFSETS
	.align		4
        /*004c*/ 	.byte	0x04, 0x1c
        /*004e*/ 	.short	(.L_15 - .L_14)


	//   ....[0]....
.L_14:
        /*0050*/ 	.word	0x00000140


	//   ....[1]....
        /*0054*/ 	.word	0x00000340


	//----- nvinfo : EIATTR_CBANK_PARAM_SIZE
	.align		4
.L_15:
        /*0058*/ 	.byte	0x03, 0x19
        /*005a*/ 	.short	0x0018


	//----- nvinfo : EIATTR_PARAM_CBANK
	.align		4
        /*005c*/ 	.byte	0x04, 0x0a
        /*005e*/ 	.short	(.L_17 - .L_16)
	.align		4
.L_16:
        /*0060*/ 	.word	index@(.nv.constant0._Z3gpuPiS_S_)
        /*0064*/ 	.short	0x0380
        /*0066*/ 	.short	0x0018


	//----- nvinfo : EIATTR_SW_WAR
	.align		4
.L_17:
        /*0068*/ 	.byte	0x04, 0x36
        /*006a*/ 	.short	(.L_19 - .L_18)
.L_18:
        /*006c*/ 	.word	0x00000008
.L_19:


//--------------------- .nv.callgraph             --------------------------
	.section	.nv.callgraph,"",@"SHT_CUDA_CALLGRAPH"
	.align	4
	.sectionentsize	8
	.align		4
        /*0000*/ 	.word	0x00000000
	.align		4
        /*0004*/ 	.word	0xffffffff
	.align		4
        /*0008*/ 	.word	0x00000000
	.align		4
        /*000c*/ 	.word	0xfffffffe
	.align		4
        /*0010*/ 	.word	0x00000000
	.align		4
        /*0014*/ 	.word	0xfffffffd
	.align		4
        /*0018*/ 	.word	0x00000000
	.align		4
        /*001c*/ 	.word	0xfffffffc


//--------------------- .text._Z3gpuPiS_S_        --------------------------
	.section	.text._Z3gpuPiS_S_,"ax",@progbits
	.align	128
        .global         _Z3gpuPiS_S_
        .type           _Z3gpuPiS_S_,@function
        .size           _Z3gpuPiS_S_,(.L_x_2 - _Z3gpuPiS_S_)
        .other          _Z3gpuPiS_S_,@"STO_CUDA_ENTRY STV_DEFAULT"
_Z3gpuPiS_S_:
.text._Z3gpuPiS_S_:
[----:B------:R-:W-:Y:S01]  /*0000*/  LDC R1, c[0x0][0x37c] ;  /* 0x0000df00ff017b82 */ /* 0x000fe20000000800 */
[----:B------:R-:W0:Y:S07]  /*0010*/  S2R R6, SR_TID.X ;  /* 0x0000000000067919 */ /* 0x000e2e0000002100 */
[----:B------:R-:W0:Y:S01]  /*0020*/  S2UR UR4, SR_CTAID.X ;  /* 0x00000000000479c3 */ /* 0x000e220000002500 */
[----:B------:R-:W1:Y:S07]  /*0030*/  LDCU.64 UR6, c[0x0][0x358] ;  /* 0x00006b00ff0677ac */ /* 0x000e6e0008000a00 */
[----:B------:R-:W0:Y:S08]  /*0040*/  LDC R7, c[0x0][0x360] ;  /* 0x0000d800ff077b82 */ /* 0x000e300000000800 */
[----:B------:R-:W2:Y:S08]  /*0050*/  LDC.64 R2, c[0x0][0x380] ;  /* 0x0000e000ff027b82 */ /* 0x000eb00000000a00 */
[----:B------:R-:W3:Y:S01]  /*0060*/  LDC.64 R4, c[0x0][0x388] ;  /* 0x0000e200ff047b82 */ /* 0x000ee20000000a00 */
[----:B0-----:R-:W-:-:S04]  /*0070*/  IMAD R7, R7, UR4, R6 ;  /* 0x0000000407077c24 */ /* 0x001fc8000f8e0206 */
[----:B--2---:R-:W-:-:S06]  /*0080*/  IMAD.WIDE R2, R7, 0x4, R2 ;  /* 0x0000000407027825 */ /* 0x004fcc00078e0202 */
[----:B-1----:R-:W2:Y:S01]  /*0090*/  LDG.E R2, desc[UR6][R2.64] ;  /* 0x0000000602027981 */ /* 0x002ea2000c1e1900 */
[----:B---3--:R-:W-:-:S06]  /*00a0*/  IMAD.WIDE R4, R7, 0x4, R4 ;  /* 0x0000000407047825 */ /* 0x008fcc00078e0204 */
[----:B------:R-:W2:Y:S01]  /*00b0*/  LDG.E R5, desc[UR6][R4.64] ;  /* 0x0000000604057981 */ /* 0x000ea2000c1e1900 */
[----:B------:R-:W0:Y:S01]  /*00c0*/  S2UR UR5, SR_CgaCtaId ;  /* 0x00000000000579c3 */ /* 0x000e220000008800 */
[----:B------:R-:W-:Y:S02]  /*00d0*/  UMOV UR4, 0x400 ;  /* 0x0000040000047882 */ /* 0x000fe40000000000 */
[----:B0-----:R-:W-:-:S06]  /*00e0*/  ULEA UR4, UR5, UR4, 0x18 ;  /* 0x0000000405047291 */ /* 0x001fcc000f8ec0ff */
[C---:B------:R-:W-:Y:S02]  /*00f0*/  LEA R7, R6.reuse, UR4, 0x2 ;  /* 0x0000000406077c11 */ /* 0x040fe4000f8e10ff */
[----:B------:R-:W-:Y:S01]  /*0100*/  ISETP.NE.AND P0, PT, R6, RZ, PT ;  /* 0x000000ff0600720c */ /* 0x000fe20003f05270 */
[----:B--2---:R-:W-:-:S05]  /*0110*/  IMAD R0, R2, R5, RZ ;  /* 0x0000000502007224 */ /* 0x004fca00078e02ff */
[----:B------:R0:W-:Y:S01]  /*0120*/  STS [R7], R0 ;  /* 0x0000000007007388 */ /* 0x0001e20000000800 */
[----:B------:R-:W-:Y:S06]  /*0130*/  BAR.SYNC.DEFER_BLOCKING 0x0 ;  /* 0x0000000000007b1d */ /* 0x000fec0000010000 */
[----:B------:R-:W-:Y:S05]  /*0140*/  @P0 EXIT ;  /* 0x000000000000094d */ /* 0x000fea0003800000 */
[----:B------:R-:W-:Y:S02]  /*0150*/  IMAD.MOV.U32 R17, RZ, RZ, RZ ;  /* 0x000000ffff117224 */ /* 0x000fe400078e00ff */
[----:B0-----:R-:W-:-:S07]  /*0160*/  IMAD.MOV.U32 R0, RZ, RZ, 0x40 ;  /* 0x00000040ff007424 */ /* 0x001fce00078e00ff */
.L_x_0:
[----:B------:R-:W0:Y:S04]  /*0170*/  LDS.128 R4, [R0+UR4+-0x40] ;  /* 0xffffc00400047984 */ /* 0x000e280008000c00 */
[----:B------:R-:W1:Y:S04]  /*0180*/  LDS.128 R8, [R0+UR4+-0x30] ;  /* 0xffffd00400087984 */ /* 0x000e680008000c00 */
[----:B------:R-:W2:Y:S04]  /*0190*/  LDS.128 R24, [R0+UR4+-0x20] ;  /* 0xffffe00400187984 */ /* 0x000ea80008000c00 */
[----:B------:R-:W3:Y:S04]  /*01a0*/  LDS.128 R12, [R0+UR4+-0x10] ;  /* 0xfffff004000c7984 */ /* 0x000ee80008000c00 */
[----:B------:R-:W4:Y:S01]  /*01b0*/  LDS.128 R20, [R0+UR4] ;  /* 0x0000000400147984 */ /* 0x000f220008000c00 */
[----:B0-----:R-:W-:-:S03]  /*01c0*/  IADD3 R4, PT, PT, R5, R4, R17 ;  /* 0x0000000405047210 */ /* 0x001fc60007ffe011 */
[----:B------:R-:W0:Y:S01]  /*01d0*/  LDS.128 R16, [R0+UR4+0x10] ;  /* 0x0000100400107984 */ /* 0x000e220008000c00 */
[----:B------:R-:W-:-:S04]  /*01e0*/  IADD3 R4, PT, PT, R7, R6, R4 ;  /* 0x0000000607047210 */ /* 0x000fc80007ffe004 */
[----:B-1----:R-:W-:Y:S02]  /*01f0*/  IADD3 R8, PT, PT, R9, R8, R4 ;  /* 0x0000000809087210 */ /* 0x002fe40007ffe004 */
[----:B------:R-:W1:Y:S02]  /*0200*/  LDS.128 R4, [R0+UR4+0x20] ;  /* 0x0000200400047984 */ /* 0x000e640008000c00 */
[----:B------:R-:W-:-:S04]  /*0210*/  IADD3 R8, PT, PT, R11, R10, R8 ;  /* 0x0000000a0b087210 */ /* 0x000fc80007ffe008 */
[----:B--2---:R-:W-:Y:S02]  /*0220*/  IADD3 R24, PT, PT, R25, R24, R8 ;  /* 0x0000001819187210 */ /* 0x004fe40007ffe008 */
[----:B------:R2:W5:Y:S02]  /*0230*/  LDS.128 R8, [R0+UR4+0x30] ;  /* 0x0000300400087984 */ /* 0x0005640008000c00 */
[----:B------:R-:W-:-:S04]  /*0240*/  IADD3 R24, PT, PT, R27, R26, R24 ;  /* 0x0000001a1b187210 */ /* 0x000fc80007ffe018 */
[----:B---3--:R-:W-:Y:S01]  /*0250*/  IADD3 R12, PT, PT, R13, R12, R24 ;  /* 0x0000000c0d0c7210 */ /* 0x008fe20007ffe018 */
[----:B--2---:R-:W-:-:S03]  /*0260*/  VIADD R0, R0, 0x80 ;  /* 0x0000008000007836 */ /* 0x004fc60000000000 */
[----:B------:R-:W-:Y:S02]  /*0270*/  IADD3 R12, PT, PT, R15, R14, R12 ;  /* 0x0000000e0f0c7210 */ /* 0x000fe40007ffe00c */
[----:B------:R-:W-:Y:S02]  /*0280*/  ISETP.NE.AND P0, PT, R0, 0x1040, PT ;  /* 0x000010400000780c */ /* 0x000fe40003f05270 */
[----:B----4-:R-:W-:-:S04]  /*0290*/  IADD3 R12, PT, PT, R21, R20, R12 ;  /* 0x00000014150c7210 */ /* 0x010fc80007ffe00c */
[----:B------:R-:W-:-:S04]  /*02a0*/  IADD3 R12, PT, PT, R23, R22, R12 ;  /* 0x00000016170c7210 */ /* 0x000fc80007ffe00c */
[----:B0-----:R-:W-:-:S04]  /*02b0*/  IADD3 R12, PT, PT, R17, R16, R12 ;  /* 0x00000010110c7210 */ /* 0x001fc80007ffe00c */
[----:B------:R-:W-:-:S04]  /*02c0*/  IADD3 R12, PT, PT, R19, R18, R12 ;  /* 0x00000012130c7210 */ /* 0x000fc80007ffe00c */
[----:B-1----:R-:W-:-:S04]  /*02d0*/  IADD3 R4, PT, PT, R5, R4, R12 ;  /* 0x0000000405047210 */ /* 0x002fc80007ffe00c */
[----:B------:R-:W-:-:S04]  /*02e0*/  IADD3 R4, PT, PT, R7, R6, R4 ;  /* 0x0000000607047210 */ /* 0x000fc80007ffe004 */
[----:B-----5:R-:W-:-:S04]  /*02f0*/  IADD3 R4, PT, PT, R9, R8, R4 ;  /* 0x0000000809047210 */ /* 0x020fc80007ffe004 */
[----:B------:R-:W-:Y:S01]  /*0300*/  IADD3 R17, PT, PT, R11, R10, R4 ;  /* 0x0000000a0b117210 */ /* 0x000fe20007ffe004 */
[----:B------:R-:W-:Y:S06]  /*0310*/  @P0 BRA `(.L_x_0) ;  /* 0xfffffffc00940947 */ /* 0x000fec000383ffff */
[----:B------:R-:W0:Y:S02]  /*0320*/  LDC.64 R2, c[0x0][0x390] ;  /* 0x0000e400ff027b82 */ /* 0x000e240000000a00 */
[----:B0-----:R-:W-:Y:S01]  /*0330*/  REDG.E.ADD.STRONG.GPU desc[UR6][R2.64], R17 ;  /* 0x000000110200798e */ /* 0x001fe2000c12e106 */
[----:B------:R-:W-:Y:S05]  /*0340*/  EXIT ;  /* 0x000000000000794d */ /* 0x000fea0003800000 */
.L_x_1:
[----:B------:R-:W-:-:S00]  /*0350*/  BRA `(.L_x_1) ;  /* 0xfffffffc00fc7947 */ /* 0x000fc0000383ffff */
[----:B------:R-:W-:-:S00]  /*0360*/  NOP ;  /* 0x0000000000007918 */ /* 0x000fc00000000000 */
        /* <DEDUP_REMOVED lines=9> */
.L_x_2:


//--------------------- .nv.shared._Z3gpuPiS_S_   --------------------------
	.section	.nv.shared._Z3gpuPiS_S_,"aw",@nobits
	.sectionflags	@""
	.align	4
.nv.shared._Z3gpuPiS_S_:
	.zero		5120


//--------------------- .nv.shared.reserved.0     --------------------------
	.section	.nv.shared.reserved.0,"aw",@nobits
	.weak		__nv_reservedSMEM_offset_0_alias
	.size		__nv_reservedSMEM_offset_0_alias, 0, 64
	.other		__nv_reservedSMEM_offset_0_alias,@"STO_CUDA_RESERVED_SHARED STV_DEFAULT"
__nv_reservedSMEM_offset_0_alias:
	.zero		0
	.zero		64


//--------------------- .nv.constant0._Z3gpuPiS_S_ --------------------------
	.section	.nv.constant0._Z3gpuPiS_S_,"a",@progbits
	.sectionflags	@""
	.align	4
.nv.constant0._Z3gpuPiS_S_:
	.zero		920


//--------------------- SYMBOLS --------------------------

	.type		.nv.reservedSmem.offset0,@object
	.size		.nv.reservedSmem.offset0,0x4
	.type		.nv.reservedSmem.cap,@object
	.size		.nv.reservedSmem.cap,0x4
